	.headerflags	@"EF_CUDA_TEXMODE_UNIFIED EF_CUDA_64BIT_ADDRESS EF_CUDA_ACCELERATORS EF_CUDA_SM90 EF_CUDA_VIRTUAL_SM(EF_CUDA_SM90)"
	.elftype	@"ET_EXEC"


//--------------------- .nv.info                  --------------------------
	.section	.nv.info,"",@"SHT_CUDA_INFO"
	.align	4


	//----- nvinfo : EIATTR_REGCOUNT
	.align		4
        /*0000*/ 	.byte	0x04, 0x2f
        /*0002*/ 	.short	(.L_1 - .L_0)
	.align		4
.L_0:
        /*0004*/ 	.word	index@(triton_poi_fused_convolution_26)
        /*0008*/ 	.word	0x0000001e


	//----- nvinfo : EIATTR_MIN_STACK_SIZE
	.align		4
.L_1:
        /*000c*/ 	.byte	0x04, 0x12
        /*000e*/ 	.short	(.L_3 - .L_2)
	.align		4
.L_2:
        /*0010*/ 	.word	index@(triton_poi_fused_convolution_26)
        /*0014*/ 	.word	0x00000000


	//----- nvinfo : EIATTR_FRAME_SIZE
	.align		4
.L_3:
        /*0018*/ 	.byte	0x04, 0x11
        /*001a*/ 	.short	(.L_5 - .L_4)
	.align		4
.L_4:
        /*001c*/ 	.word	index@(triton_poi_fused_convolution_26)
        /*0020*/ 	.word	0x00000000


	//----- nvinfo : EIATTR_MIN_STACK_SIZE
	.align		4
.L_5:
        /*0024*/ 	.byte	0x04, 0x12
        /*0026*/ 	.short	(.L_7 - .L_6)
	.align		4
.L_6:
        /*0028*/ 	.word	index@(triton_poi_fused_convolution_26)
        /*002c*/ 	.word	0x00000000
.L_7:


//--------------------- .nv.info.triton_poi_fused_convolution_26 --------------------------
	.section	.nv.info.triton_poi_fused_convolution_26,"",@"SHT_CUDA_INFO"
	.sectionflags	@""
	.align	4


	//----- nvinfo : EIATTR_CUDA_API_VERSION
	.align		4
        /*0000*/ 	.byte	0x04, 0x37
        /*0002*/ 	.short	(.L_9 - .L_8)
.L_8:
        /*0004*/ 	.word	0x0000007c


	//----- nvinfo : EIATTR_KPARAM_INFO
	.align		4
.L_9:
        /*0008*/ 	.byte	0x04, 0x17
        /*000a*/ 	.short	(.L_11 - .L_10)
.L_10:
        /*000c*/ 	.word	0x00000000
        /*0010*/ 	.short	0x0003
        /*0012*/ 	.short	0x0014
        /*0014*/ 	.byte	0x00, 0xf0, 0x11, 0x00


	//----- nvinfo : EIATTR_KPARAM_INFO
	.align		4
.L_11:
        /*0018*/ 	.byte	0x04, 0x17
        /*001a*/ 	.short	(.L_13 - .L_12)
.L_12:
        /*001c*/ 	.word	0x00000000
        /*0020*/ 	.short	0x0002
        /*0022*/ 	.short	0x0010
        /*0024*/ 	.byte	0x00, 0xf0, 0x11, 0x00


	//----- nvinfo : EIATTR_KPARAM_INFO
	.align		4
.L_13:
        /*0028*/ 	.byte	0x04, 0x17
        /*002a*/ 	.short	(.L_15 - .L_14)
.L_14:
        /*002c*/ 	.word	0x00000000
        /*0030*/ 	.short	0x0001
        /*0032*/ 	.short	0x0008
        /*0034*/ 	.byte	0x00, 0xf4, 0x21, 0x00


	//----- nvinfo : EIATTR_KPARAM_INFO
	.align		4
.L_15:
        /*0038*/ 	.byte	0x04, 0x17
        /*003a*/ 	.short	(.L_17 - .L_16)
.L_16:
        /*003c*/ 	.word	0x00000000
        /*0040*/ 	.short	0x0000
        /*0042*/ 	.short	0x0000
        /*0044*/ 	.byte	0x00, 0xf4, 0x21, 0x00


	//----- nvinfo : EIATTR_SPARSE_MMA_MASK
	.align		4
.L_17:
        /*0048*/ 	.byte	0x03, 0x50
        /*004a*/ 	.short	0x0000


	//----- nvinfo : EIATTR_MAXREG_COUNT
	.align		4
        /*004c*/ 	.byte	0x03, 0x1b
        /*004e*/ 	.short	0x00ff


	//----- nvinfo : EIATTR_EXIT_INSTR_OFFSETS
	.align		4
        /*0050*/ 	.byte	0x04, 0x1c
        /*0052*/ 	.short	(.L_19 - .L_18)


	//   ....[0]....
.L_18:
        /*0054*/ 	.word	0x000006c0


	//   ....[1]....
        /*0058*/ 	.word	0x00000710


	//----- nvinfo : EIATTR_REQNTID
	.align		4
.L_19:
        /*005c*/ 	.byte	0x04, 0x10
        /*005e*/ 	.short	(.L_21 - .L_20)
.L_20:
        /*0060*/ 	.word	0x00000080
        /*0064*/ 	.word	0x00000001
        /*0068*/ 	.word	0x00000001


	//----- nvinfo : EIATTR_CBANK_PARAM_SIZE
	.align		4
.L_21:
        /*006c*/ 	.byte	0x03, 0x19
        /*006e*/ 	.short	0x0018


	//----- nvinfo : EIATTR_PARAM_CBANK
	.align		4
        /*0070*/ 	.byte	0x04, 0x0a
        /*0072*/ 	.short	(.L_23 - .L_22)
	.align		4
.L_22:
        /*0074*/ 	.word	index@(.nv.constant0.triton_poi_fused_convolution_26)
        /*0078*/ 	.short	0x0210
        /*007a*/ 	.short	0x0018


	//----- nvinfo : EIATTR_SW_WAR
	.align		4
.L_23:
        /*007c*/ 	.byte	0x04, 0x36
        /*007e*/ 	.short	(.L_25 - .L_24)
.L_24:
        /*0080*/ 	.word	0x00000008
.L_25:


//--------------------- .nv.callgraph             --------------------------
	.section	.nv.callgraph,"",@"SHT_CUDA_CALLGRAPH"
	.align	4
	.sectionentsize	8
	.align		4
        /*0000*/ 	.word	0x00000000
	.align		4
        /*0004*/ 	.word	0xffffffff
	.align		4
        /*0008*/ 	.word	0x00000000
	.align		4
        /*000c*/ 	.word	0xfffffffe
	.align		4
        /*0010*/ 	.word	0x00000000
	.align		4
        /*0014*/ 	.word	0xfffffffd
	.align		4
        /*0018*/ 	.word	0x00000000
	.align		4
        /*001c*/ 	.word	0xfffffffc


//--------------------- .text.triton_poi_fused_convolution_26 --------------------------
	.section	.text.triton_poi_fused_convolution_26,"ax",@progbits
	.sectionflags	@"SHF_BARRIERS=1"
	.align	128
        .global         triton_poi_fused_convolution_26
        .type           triton_poi_fused_convolution_26,@function
        .size           triton_poi_fused_convolution_26,(.L_x_1 - triton_poi_fused_convolution_26)
        .other          triton_poi_fused_convolution_26,@"STO_CUDA_ENTRY STV_DEFAULT"
triton_poi_fused_convolution_26:
.text.triton_poi_fused_convolution_26:
[----:B------:R-:W0:Y:S01]  /*0000*/  LDC R1, c[0x0][0x28] ;  /* 0x00000a00ff017b82 */ /* 0x000e220000000800 */
[----:B------:R-:W1:Y:S07]  /*0010*/  S2R R19, SR_CTAID.Z ;  /* 0x0000000000137919 */ /* 0x000e6e0000002700 */
[----:B------:R-:W1:Y:S01]  /*0020*/  S2UR UR4, SR_CTAID.Y ;  /* 0x00000000000479c3 */ /* 0x000e620000002600 */
[----:B------:R-:W-:Y:S01]  /*0030*/  IMAD.MOV.U32 R14, RZ, RZ, RZ ;  /* 0x000000ffff0e7224 */ /* 0x000fe200078e00ff */
[----:B------:R-:W-:Y:S01]  /*0040*/  ULDC.64 UR6, c[0x0][0x208] ;  /* 0x0000820000067ab9 */ /* 0x000fe20000000a00 */
[----:B------:R-:W2:Y:S01]  /*0050*/  S2R R15, SR_CTAID.X ;  /* 0x00000000000f7919 */ /* 0x000ea20000002500 */
[----:B------:R-:W3:Y:S04]  /*0060*/  S2R R18, SR_TID.X ;  /* 0x0000000000127919 */ /* 0x000ee80000002100 */
[----:B------:R-:W1:Y:S08]  /*0070*/  LDC R0, c[0x0][0x10] ;  /* 0x00000400ff007b82 */ /* 0x000e700000000800 */
[----:B------:R-:W4:Y:S01]  /*0080*/  LDC.64 R16, c[0x0][0x210] ;  /* 0x00008400ff107b82 */ /* 0x000f220000000a00 */
[----:B-1----:R-:W-:-:S02]  /*0090*/  IMAD R19, R19, R0, UR4 ;  /* 0x0000000413137e24 */ /* 0x002fc4000f8e0200 */
[----:B--2---:R-:W-:Y:S02]  /*00a0*/  IMAD.SHL.U32 R15, R15, 0x10, RZ ;  /* 0x000000100f0f7824 */ /* 0x004fe400078e00ff */
[----:B------:R-:W-:Y:S01]  /*00b0*/  IMAD.SHL.U32 R19, R19, 0x40, RZ ;  /* 0x0000004013137824 */ /* 0x000fe200078e00ff */
[----:B---3--:R-:W-:Y:S02]  /*00c0*/  SHF.R.U32.HI R0, RZ, 0x4, R18 ;  /* 0x00000004ff007819 */ /* 0x008fe40000011612 */
[----:B------:R-:W-:Y:S02]  /*00d0*/  LOP3.LUT R4, R15, 0xf, R18, 0xf8, !PT ;  /* 0x0000000f0f047812 */ /* 0x000fe400078ef812 */
[----:B------:R-:W-:Y:S02]  /*00e0*/  SGXT.U32 R0, R0, 0x3 ;  /* 0x000000030000781a */ /* 0x000fe40000000000 */
[----:B------:R-:W-:Y:S02]  /*00f0*/  ISETP.GE.AND P0, PT, R4, 0x9, PT ;  /* 0x000000090400780c */ /* 0x000fe40003f06270 */
[----:B------:R-:W-:-:S02]  /*0100*/  LOP3.LUT R3, R19, 0x8, R0, 0xfe, !PT ;  /* 0x0000000813037812 */ /* 0x000fc400078efe00 */
[----:B------:R-:W-:Y:S02]  /*0110*/  LOP3.LUT R2, R19, R0, RZ, 0xfc, !PT ;  /* 0x0000000013027212 */ /* 0x000fe400078efcff */
[C---:B------:R-:W-:Y:S01]  /*0120*/  ISETP.LT.AND P2, PT, R3.reuse, 0x1b000, !P0 ;  /* 0x0001b0000300780c */ /* 0x040fe20004741270 */
[--C-:B------:R-:W-:Y:S01]  /*0130*/  IMAD R3, R3, 0x9, R4.reuse ;  /* 0x0000000903037824 */ /* 0x100fe200078e0204 */
[----:B------:R-:W-:Y:S01]  /*0140*/  LOP3.LUT R6, R19, 0x10, R0, 0xfe, !PT ;  /* 0x0000001013067812 */ /* 0x000fe200078efe00 */
[C---:B------:R-:W-:Y:S01]  /*0150*/  IMAD R5, R2.reuse, 0x9, R4 ;  /* 0x0000000902057824 */ /* 0x040fe200078e0204 */
[----:B------:R-:W-:Y:S02]  /*0160*/  LOP3.LUT R7, R19, 0x18, R0, 0xfe, !PT ;  /* 0x0000001813077812 */ /* 0x000fe400078efe00 */
[----:B------:R-:W-:Y:S01]  /*0170*/  ISETP.LT.AND P1, PT, R2, 0x1b000, !P0 ;  /* 0x0001b0000200780c */ /* 0x000fe20004721270 */
[----:B----4-:R-:W-:Y:S01]  /*0180*/  IMAD.WIDE R2, R3, 0x4, R16 ;  /* 0x0000000403027825 */ /* 0x010fe200078e0210 */
[----:B------:R-:W-:-:S02]  /*0190*/  ISETP.LT.AND P6, PT, R6, 0x1b000, !P0 ;  /* 0x0001b0000600780c */ /* 0x000fc400047c1270 */
[----:B------:R-:W-:Y:S02]  /*01a0*/  LOP3.LUT R8, R19, 0x20, R0, 0xfe, !PT ;  /* 0x0000002013087812 */ /* 0x000fe400078efe00 */
[----:B------:R-:W-:Y:S01]  /*01b0*/  ISETP.LT.AND P5, PT, R7, 0x1b000, !P0 ;  /* 0x0001b0000700780c */ /* 0x000fe200047a1270 */
[----:B------:R1:W2:Y:S01]  /*01c0*/  @P2 LDG.E.EL R14, desc[UR6][R2.64] ;  /* 0x00000006020e2981 */ /* 0x0002a2000c2e1900 */
[----:B------:R-:W-:Y:S02]  /*01d0*/  LOP3.LUT R4, R19, 0x28, R0, 0xfe, !PT ;  /* 0x0000002813047812 */ /* 0x000fe400078efe00 */
[----:B------:R-:W-:Y:S02]  /*01e0*/  LOP3.LUT R6, R19, 0x30, R0, 0xfe, !PT ;  /* 0x0000003013067812 */ /* 0x000fe400078efe00 */
[----:B------:R-:W-:Y:S02]  /*01f0*/  LOP3.LUT R7, R19, 0x38, R0, 0xfe, !PT ;  /* 0x0000003813077812 */ /* 0x000fe400078efe00 */
[----:B------:R-:W-:-:S02]  /*0200*/  ISETP.LT.AND P4, PT, R8, 0x1b000, !P0 ;  /* 0x0001b0000800780c */ /* 0x000fc40004781270 */
[----:B------:R-:W-:Y:S02]  /*0210*/  ISETP.LT.AND P3, PT, R4, 0x1b000, !P0 ;  /* 0x0001b0000400780c */ /* 0x000fe40004761270 */
[----:B------:R-:W-:Y:S02]  /*0220*/  ISETP.LT.AND P2, PT, R6, 0x1b000, !P0 ;  /* 0x0001b0000600780c */ /* 0x000fe40004741270 */
[----:B------:R-:W-:Y:S01]  /*0230*/  ISETP.LT.AND P0, PT, R7, 0x1b000, !P0 ;  /* 0x0001b0000700780c */ /* 0x000fe20004701270 */
[C---:B------:R-:W-:Y:S02]  /*0240*/  VIADD R7, R5.reuse, 0x90 ;  /* 0x0000009005077836 */ /* 0x040fe40000000000 */
[C---:B------:R-:W-:Y:S02]  /*0250*/  VIADD R9, R5.reuse, 0xd8 ;  /* 0x000000d805097836 */ /* 0x040fe40000000000 */
[C---:B------:R-:W-:Y:S02]  /*0260*/  VIADD R11, R5.reuse, 0x120 ;  /* 0x00000120050b7836 */ /* 0x040fe40000000000 */
[----:B------:R-:W-:-:S02]  /*0270*/  VIADD R13, R5, 0x168 ;  /* 0x00000168050d7836 */ /* 0x000fc40000000000 */
[C---:B------:R-:W-:Y:S02]  /*0280*/  VIADD R23, R5.reuse, 0x1b0 ;  /* 0x000001b005177836 */ /* 0x040fe40000000000 */
[C---:B------:R-:W-:Y:S02]  /*0290*/  VIADD R25, R5.reuse, 0x1f8 ;  /* 0x000001f805197836 */ /* 0x040fe40000000000 */
[----:B-1----:R-:W-:-:S04]  /*02a0*/  IMAD.WIDE R2, R5, 0x4, R16 ;  /* 0x0000000405027825 */ /* 0x002fc800078e0210 */
[----:B------:R-:W-:-:S04]  /*02b0*/  IMAD.WIDE R4, R7, 0x4, R16 ;  /* 0x0000000407047825 */ /* 0x000fc800078e0210 */
[----:B------:R-:W-:-:S04]  /*02c0*/  IMAD.WIDE R6, R9, 0x4, R16 ;  /* 0x0000000409067825 */ /* 0x000fc800078e0210 */
[----:B------:R-:W-:Y:S01]  /*02d0*/  IMAD.WIDE R8, R11, 0x4, R16 ;  /* 0x000000040b087825 */ /* 0x000fe200078e0210 */
[----:B------:R-:W-:-:S03]  /*02e0*/  CS2R R20, SRZ ;  /* 0x0000000000147805 */ /* 0x000fc6000001ff00 */
[----:B------:R-:W-:-:S03]  /*02f0*/  IMAD.WIDE R10, R13, 0x4, R16 ;  /* 0x000000040d0a7825 */ /* 0x000fc600078e0210 */
[----:B------:R1:W3:Y:S01]  /*0300*/  @P6 LDG.E.EL R20, desc[UR6][R4.64] ;  /* 0x0000000604146981 */ /* 0x0002e2000c2e1900 */
[--C-:B------:R-:W-:Y:S01]  /*0310*/  IMAD.WIDE R12, R23, 0x4, R16.reuse ;  /* 0x00000004170c7825 */ /* 0x100fe200078e0210 */
[----:B------:R-:W-:Y:S02]  /*0320*/  CS2R R22, SRZ ;  /* 0x0000000000167805 */ /* 0x000fe4000001ff00 */
[----:B------:R-:W4:Y:S01]  /*0330*/  @P5 LDG.E.EL R21, desc[UR6][R6.64] ;  /* 0x0000000606155981 */ /* 0x000f22000c2e1900 */
[----:B------:R-:W-:Y:S01]  /*0340*/  IMAD.WIDE R16, R25, 0x4, R16 ;  /* 0x0000000419107825 */ /* 0x000fe200078e0210 */
[----:B------:R-:W-:Y:S02]  /*0350*/  CS2R R24, SRZ ;  /* 0x0000000000187805 */ /* 0x000fe4000001ff00 */
[----:B------:R-:W5:Y:S01]  /*0360*/  @P4 LDG.E.EL R22, desc[UR6][R8.64] ;  /* 0x0000000608164981 */ /* 0x000f62000c2e1900 */
[----:B------:R-:W-:-:S03]  /*0370*/  IMAD.MOV.U32 R26, RZ, RZ, RZ ;  /* 0x000000ffff1a7224 */ /* 0x000fc600078e00ff */
[----:B------:R-:W5:Y:S04]  /*0380*/  @P3 LDG.E.EL R24, desc[UR6][R10.64] ;  /* 0x000000060a183981 */ /* 0x000f68000c2e1900 */
[----:B------:R1:W5:Y:S04]  /*0390*/  @P2 LDG.E.EL R23, desc[UR6][R12.64] ;  /* 0x000000060c172981 */ /* 0x000368000c2e1900 */
[----:B------:R1:W5:Y:S04]  /*03a0*/  @P1 LDG.E.EL R26, desc[UR6][R2.64] ;  /* 0x00000006021a1981 */ /* 0x000368000c2e1900 */
[----:B------:R-:W5:Y:S01]  /*03b0*/  @P0 LDG.E.EL R25, desc[UR6][R16.64] ;  /* 0x0000000610190981 */ /* 0x000f62000c2e1900 */
[----:B------:R-:W1:Y:S01]  /*03c0*/  S2R R27, SR_TID.X ;  /* 0x00000000001b7919 */ /* 0x000e620000002100 */
[----:B------:R-:W1:Y:S01]  /*03d0*/  S2UR UR5, SR_CgaCtaId ;  /* 0x00000000000579c3 */ /* 0x000e620000008800 */
[----:B------:R-:W-:Y:S01]  /*03e0*/  UMOV UR4, 0x400 ;  /* 0x0000040000047882 */ /* 0x000fe20000000000 */
[----:B-1----:R-:W-:Y:S01]  /*03f0*/  IMAD.SHL.U32 R4, R27, 0x40, RZ ;  /* 0x000000401b047824 */ /* 0x002fe200078e00ff */
[----:B------:R-:W-:-:S04]  /*0400*/  SHF.R.U32.HI R5, RZ, 0x4, R27 ;  /* 0x00000004ff057819 */ /* 0x000fc8000001161b */
[----:B------:R-:W-:Y:S02]  /*0410*/  SGXT.U32 R5, R5, 0x3 ;  /* 0x000000030505781a */ /* 0x000fe40000000000 */
[----:B------:R-:W-:Y:S01]  /*0420*/  LOP3.LUT R4, R4, 0x3c0, RZ, 0xc0, !PT ;  /* 0x000003c004047812 */ /* 0x000fe200078ec0ff */
[----:B0-----:R-:W-:-:S03]  /*0430*/  UPRMT UR4, UR5, 0x654, UR4 ;  /* 0x0000065405047896 */ /* 0x001fc60008000004 */
[----:B------:R-:W-:-:S04]  /*0440*/  LOP3.LUT R5, R4, R5, RZ, 0xfc, !PT ;  /* 0x0000000504057212 */ /* 0x000fc800078efcff */
[----:B------:R-:W-:-:S04]  /*0450*/  LEA.HI R5, R4, R5, RZ, 0x1c ;  /* 0x0000000504057211 */ /* 0x000fc800078fe0ff */
[----:B------:R-:W-:Y:S01]  /*0460*/  LEA R13, R5, UR4, 0x2 ;  /* 0x00000004050d7c11 */ /* 0x000fe2000f8e10ff */
[----:B------:R-:W-:Y:S01]  /*0470*/  IMAD.SHL.U32 R8, R27, 0x4, RZ ;  /* 0x000000041b087824 */ /* 0x000fe200078e00ff */
[----:B------:R-:W-:-:S04]  /*0480*/  SHF.R.U32.HI R2, RZ, 0x2, R27 ;  /* 0x00000002ff027819 */ /* 0x000fc8000001161b */
[----:B------:R-:W-:Y:S02]  /*0490*/  LOP3.LUT R8, R8, 0x1fc, RZ, 0xc0, !PT ;  /* 0x000001fc08087812 */ /* 0x000fe400078ec0ff */
[----:B------:R-:W-:-:S05]  /*04a0*/  LOP3.LUT R3, R2, 0x1c, RZ, 0xc0, !PT ;  /* 0x0000001c02037812 */ /* 0x000fca00078ec0ff */
[----:B------:R-:W-:-:S05]  /*04b0*/  IMAD.IADD R3, R8, 0x1, R3 ;  /* 0x0000000108037824 */ /* 0x000fca00078e0203 */
[----:B------:R-:W-:Y:S01]  /*04c0*/  LEA R4, R3, UR4, 0x2 ;  /* 0x0000000403047c11 */ /* 0x000fe2000f8e10ff */
[----:B------:R-:W-:Y:S01]  /*04d0*/  IMAD.SHL.U32 R18, R18, 0x4, RZ ;  /* 0x0000000412127824 */ /* 0x000fe200078e00ff */
[----:B------:R-:W0:Y:S04]  /*04e0*/  LDC.64 R2, c[0x0][0x218] ;  /* 0x00008600ff027b82 */ /* 0x000e280000000a00 */
[----:B------:R-:W-:-:S05]  /*04f0*/  LOP3.LUT R18, R19, 0x3c, R18, 0xf8, !PT ;  /* 0x0000003c13127812 */ /* 0x000fca00078ef812 */
[----:B------:R-:W-:-:S05]  /*0500*/  IMAD.HI R9, R18, 0x38e38e39, RZ ;  /* 0x38e38e3912097827 */ /* 0x000fca00078e02ff */
[----:B------:R-:W-:-:S04]  /*0510*/  SHF.R.U32.HI R10, RZ, 0x1f, R9 ;  /* 0x0000001fff0a7819 */ /* 0x000fc80000011609 */
[----:B------:R-:W-:Y:S02]  /*0520*/  LEA.HI.SX32 R11, R9, R10, 0x1a ;  /* 0x0000000a090b7211 */ /* 0x000fe400078fd2ff */
[----:B------:R-:W-:Y:S02]  /*0530*/  LOP3.LUT R10, R8, 0x200, RZ, 0xfc, !PT ;  /* 0x00000200080a7812 */ /* 0x000fe400078efcff */
[----:B------:R-:W-:Y:S01]  /*0540*/  ISETP.GE.AND P0, PT, R18, 0x1b000, PT ;  /* 0x0001b0001200780c */ /* 0x000fe20003f06270 */
[----:B------:R-:W-:Y:S01]  /*0550*/  IMAD R18, R11, -0x120, R18 ;  /* 0xfffffee00b127824 */ /* 0x000fe200078e0212 */
[----:B------:R-:W-:Y:S02]  /*0560*/  LOP3.LUT R9, R15, R0, RZ, 0xfc, !PT ;  /* 0x000000000f097212 */ /* 0x000fe400078efcff */
[----:B------:R-:W-:Y:S02]  /*0570*/  LOP3.LUT R0, R15, 0x8, R0, 0xfe, !PT ;  /* 0x000000080f007812 */ /* 0x000fe400078efe00 */
[----:B------:R-:W-:Y:S01]  /*0580*/  SHF.R.U32.HI R10, RZ, 0x4, R10 ;  /* 0x00000004ff0a7819 */ /* 0x000fe2000001160a */
[----:B------:R-:W-:Y:S01]  /*0590*/  IMAD R18, R11, 0xa20, R18 ;  /* 0x00000a200b127824 */ /* 0x000fe200078e0212 */
[----:B------:R-:W-:-:S02]  /*05a0*/  ISETP.LT.AND P1, PT, R9, 0x9, !P0 ;  /* 0x000000090900780c */ /* 0x000fc40004721270 */
[----:B------:R-:W-:Y:S02]  /*05b0*/  ISETP.LT.AND P0, PT, R0, 0x9, !P0 ;  /* 0x000000090000780c */ /* 0x000fe40004701270 */
[----:B------:R-:W-:Y:S01]  /*05c0*/  LOP3.LUT R11, R10, 0x3c, RZ, 0xc0, !PT ;  /* 0x0000003c0a0b7812 */ /* 0x000fe200078ec0ff */
[----:B------:R-:W-:-:S04]  /*05d0*/  IMAD R9, R9, 0x120, R18 ;  /* 0x0000012009097824 */ /* 0x000fc800078e0212 */
[----:B------:R-:W-:Y:S02]  /*05e0*/  IMAD.IADD R11, R8, 0x1, R11 ;  /* 0x00000001080b7824 */ /* 0x000fe400078e020b */
[----:B0-----:R-:W-:-:S03]  /*05f0*/  IMAD.WIDE R8, R9, 0x4, R2 ;  /* 0x0000000409087825 */ /* 0x001fc600078e0202 */
[----:B------:R-:W-:Y:S01]  /*0600*/  LEA R11, R11, UR4, 0x2 ;  /* 0x000000040b0b7c11 */ /* 0x000fe2000f8e10ff */
[----:B--2---:R-:W-:Y:S04]  /*0610*/  STS [R13+0x20], R14 ;  /* 0x0000200e0d007388 */ /* 0x004fe80000000800 */
[----:B---3--:R-:W-:Y:S04]  /*0620*/  STS [R13+0x40], R20 ;  /* 0x000040140d007388 */ /* 0x008fe80000000800 */
[----:B----4-:R-:W-:Y:S04]  /*0630*/  STS [R13+0x60], R21 ;  /* 0x000060150d007388 */ /* 0x010fe80000000800 */
[----:B-----5:R-:W-:Y:S04]  /*0640*/  STS [R13+0x80], R22 ;  /* 0x000080160d007388 */ /* 0x020fe80000000800 */
[----:B------:R-:W-:Y:S04]  /*0650*/  STS [R13+0xa0], R24 ;  /* 0x0000a0180d007388 */ /* 0x000fe80000000800 */
[----:B------:R-:W-:Y:S04]  /*0660*/  STS [R13+0xc0], R23 ;  /* 0x0000c0170d007388 */ /* 0x000fe80000000800 */
[----:B------:R-:W-:Y:S04]  /*0670*/  STS [R13], R26 ;  /* 0x0000001a0d007388 */ /* 0x000fe80000000800 */
[----:B------:R-:W-:Y:S01]  /*0680*/  STS [R13+0xe0], R25 ;  /* 0x0000e0190d007388 */ /* 0x000fe20000000800 */
[----:B------:R-:W-:Y:S06]  /*0690*/  BAR.SYNC.DEFER_BLOCKING 0x0 ;  /* 0x0000000000007b1d */ /* 0x000fec0000010000 */
[----:B------:R-:W0:Y:S04]  /*06a0*/  LDS.128 R4, [R4] ;  /* 0x0000000004047984 */ /* 0x000e280000000c00 */
[----:B0-----:R0:W-:Y:S02]  /*06b0*/  @P1 STG.E.128 desc[UR6][R8.64], R4 ;  /* 0x0000000408001986 */ /* 0x0011e4000c101d06 */
[----:B0-----:R-:W-:Y:S05]  /*06c0*/  @!P0 EXIT ;  /* 0x000000000000894d */ /* 0x001fea0003800000 */
[----:B0-----:R-:W0:Y:S01]  /*06d0*/  LDS.128 R8, [R11+0x800] ;  /* 0x000800000b087984 */ /* 0x001e220000000c00 */
[----:B------:R-:W-:-:S04]  /*06e0*/  IMAD R5, R0, 0x120, R18 ;  /* 0x0000012000057824 */ /* 0x000fc800078e0212 */
[----:B------:R-:W-:-:S05]  /*06f0*/  IMAD.WIDE R2, R5, 0x4, R2 ;  /* 0x0000000405027825 */ /* 0x000fca00078e0202 */
[----:B0-----:R-:W-:Y:S01]  /*0700*/  STG.E.128 desc[UR6][R2.64], R8 ;  /* 0x0000000802007986 */ /* 0x001fe2000c101d06 */
[----:B------:R-:W-:Y:S05]  /*0710*/  EXIT ;  /* 0x000000000000794d */ /* 0x000fea0003800000 */
.L_x_0:
[----:B------:R-:W-:-:S00]  /*0720*/  BRA `(.L_x_0) ;  /* 0xfffffffc00fc7947 */ /* 0x000fc0000383ffff */
[----:B------:R-:W-:-:S00]  /*0730*/  NOP ;  /* 0x0000000000007918 */ /* 0x000fc00000000000 */
        /* <DEDUP_REMOVED lines=12> */
.L_x_1:


//--------------------- .nv.shared.triton_poi_fused_convolution_26 --------------------------
	.section	.nv.shared.triton_poi_fused_convolution_26,"aw",@nobits
	.sectionflags	@""
	.align	16
	.zero		1024


//--------------------- .nv.constant0.triton_poi_fused_convolution_26 --------------------------
	.section	.nv.constant0.triton_poi_fused_convolution_26,"a",@progbits
	.sectionflags	@""
	.align	4
.nv.constant0.triton_poi_fused_convolution_26:
	.zero		552
